	.headerflags	@"EF_CUDA_TEXMODE_UNIFIED EF_CUDA_64BIT_ADDRESS EF_CUDA_ACCELERATORS EF_CUDA_SM90 EF_CUDA_VIRTUAL_SM(EF_CUDA_SM90)"
	.elftype	@"ET_EXEC"


//--------------------- .nv.info                  --------------------------
	.section	.nv.info,"",@"SHT_CUDA_INFO"
	.align	4


	//----- nvinfo : EIATTR_REGCOUNT
	.align		4
        /*0000*/ 	.byte	0x04, 0x2f
        /*0002*/ 	.short	(.L_1 - .L_0)
	.align		4
.L_0:
        /*0004*/ 	.word	index@(triton_poi_fused_constant_pad_nd_relu_35)
        /*0008*/ 	.word	0x0000000e


	//----- nvinfo : EIATTR_MIN_STACK_SIZE
	.align		4
.L_1:
        /*000c*/ 	.byte	0x04, 0x12
        /*000e*/ 	.short	(.L_3 - .L_2)
	.align		4
.L_2:
        /*0010*/ 	.word	index@(triton_poi_fused_constant_pad_nd_relu_35)
        /*0014*/ 	.word	0x00000000


	//----- nvinfo : EIATTR_FRAME_SIZE
	.align		4
.L_3:
        /*0018*/ 	.byte	0x04, 0x11
        /*001a*/ 	.short	(.L_5 - .L_4)
	.align		4
.L_4:
        /*001c*/ 	.word	index@(triton_poi_fused_constant_pad_nd_relu_35)
        /*0020*/ 	.word	0x00000000


	//----- nvinfo : EIATTR_MIN_STACK_SIZE
	.align		4
.L_5:
        /*0024*/ 	.byte	0x04, 0x12
        /*0026*/ 	.short	(.L_7 - .L_6)
	.align		4
.L_6:
        /*0028*/ 	.word	index@(triton_poi_fused_constant_pad_nd_relu_35)
        /*002c*/ 	.word	0x00000000
.L_7:


//--------------------- .nv.info.triton_poi_fused_constant_pad_nd_relu_35 --------------------------
	.section	.nv.info.triton_poi_fused_constant_pad_nd_relu_35,"",@"SHT_CUDA_INFO"
	.sectionflags	@""
	.align	4


	//----- nvinfo : EIATTR_CUDA_API_VERSION
	.align		4
        /*0000*/ 	.byte	0x04, 0x37
        /*0002*/ 	.short	(.L_9 - .L_8)
.L_8:
        /*0004*/ 	.word	0x0000007c


	//----- nvinfo : EIATTR_KPARAM_INFO
	.align		4
.L_9:
        /*0008*/ 	.byte	0x04, 0x17
        /*000a*/ 	.short	(.L_11 - .L_10)
.L_10:
        /*000c*/ 	.word	0x00000000
        /*0010*/ 	.short	0x0002
        /*0012*/ 	.short	0x0010
        /*0014*/ 	.byte	0x00, 0xf0, 0x11, 0x00


	//----- nvinfo : EIATTR_KPARAM_INFO
	.align		4
.L_11:
        /*0018*/ 	.byte	0x04, 0x17
        /*001a*/ 	.short	(.L_13 - .L_12)
.L_12:
        /*001c*/ 	.word	0x00000000
        /*0020*/ 	.short	0x0001
        /*0022*/ 	.short	0x0008
        /*0024*/ 	.byte	0x00, 0xf4, 0x21, 0x00


	//----- nvinfo : EIATTR_KPARAM_INFO
	.align		4
.L_13:
        /*0028*/ 	.byte	0x04, 0x17
        /*002a*/ 	.short	(.L_15 - .L_14)
.L_14:
        /*002c*/ 	.word	0x00000000
        /*0030*/ 	.short	0x0000
        /*0032*/ 	.short	0x0000
        /*0034*/ 	.byte	0x00, 0xf4, 0x21, 0x00


	//----- nvinfo : EIATTR_SPARSE_MMA_MASK
	.align		4
.L_15:
        /*0038*/ 	.byte	0x03, 0x50
        /*003a*/ 	.short	0x0000


	//----- nvinfo : EIATTR_MAXREG_COUNT
	.align		4
        /*003c*/ 	.byte	0x03, 0x1b
        /*003e*/ 	.short	0x00ff


	//----- nvinfo : EIATTR_EXIT_INSTR_OFFSETS
	.align		4
        /*0040*/ 	.byte	0x04, 0x1c
        /*0042*/ 	.short	(.L_17 - .L_16)


	//   ....[0]....
.L_16:
        /*0044*/ 	.word	0x00000460


	//   ....[1]....
        /*0048*/ 	.word	0x00000480


	//----- nvinfo : EIATTR_REQNTID
	.align		4
.L_17:
        /*004c*/ 	.byte	0x04, 0x10
        /*004e*/ 	.short	(.L_19 - .L_18)
.L_18:
        /*0050*/ 	.word	0x00000100
        /*0054*/ 	.word	0x00000001
        /*0058*/ 	.word	0x00000001


	//----- nvinfo : EIATTR_CBANK_PARAM_SIZE
	.align		4
.L_19:
        /*005c*/ 	.byte	0x03, 0x19
        /*005e*/ 	.short	0x0014


	//----- nvinfo : EIATTR_PARAM_CBANK
	.align		4
        /*0060*/ 	.byte	0x04, 0x0a
        /*0062*/ 	.short	(.L_21 - .L_20)
	.align		4
.L_20:
        /*0064*/ 	.word	index@(.nv.constant0.triton_poi_fused_constant_pad_nd_relu_35)
        /*0068*/ 	.short	0x0210
        /*006a*/ 	.short	0x0014


	//----- nvinfo : EIATTR_SW_WAR
	.align		4
.L_21:
        /*006c*/ 	.byte	0x04, 0x36
        /*006e*/ 	.short	(.L_23 - .L_22)
.L_22:
        /*0070*/ 	.word	0x00000008
.L_23:


//--------------------- .nv.callgraph             --------------------------
	.section	.nv.callgraph,"",@"SHT_CUDA_CALLGRAPH"
	.align	4
	.sectionentsize	8
	.align		4
        /*0000*/ 	.word	0x00000000
	.align		4
        /*0004*/ 	.word	0xffffffff
	.align		4
        /*0008*/ 	.word	0x00000000
	.align		4
        /*000c*/ 	.word	0xfffffffe
	.align		4
        /*0010*/ 	.word	0x00000000
	.align		4
        /*0014*/ 	.word	0xfffffffd
	.align		4
        /*0018*/ 	.word	0x00000000
	.align		4
        /*001c*/ 	.word	0xfffffffc


//--------------------- .text.triton_poi_fused_constant_pad_nd_relu_35 --------------------------
	.section	.text.triton_poi_fused_constant_pad_nd_relu_35,"ax",@progbits
	.align	128
        .global         triton_poi_fused_constant_pad_nd_relu_35
        .type           triton_poi_fused_constant_pad_nd_relu_35,@function
        .size           triton_poi_fused_constant_pad_nd_relu_35,(.L_x_1 - triton_poi_fused_constant_pad_nd_relu_35)
        .other          triton_poi_fused_constant_pad_nd_relu_35,@"STO_CUDA_ENTRY STV_DEFAULT"
triton_poi_fused_constant_pad_nd_relu_35:
.text.triton_poi_fused_constant_pad_nd_relu_35:
[----:B------:R-:W0:Y:S02]  /*0000*/  LDC R1, c[0x0][0x28] ;  /* 0x00000a00ff017b82 */ /* 0x000e240000000800 */
[----:B------:R-:W1:Y:S01]  /*0010*/  S2R R0, SR_TID.X ;  /* 0x0000000000007919 */ /* 0x000e620000002100 */
[----:B------:R-:W-:Y:S01]  /*0020*/  ULDC.64 UR4, c[0x0][0x210] ;  /* 0x0000840000047ab9 */ /* 0x000fe20000000a00 */
[----:B------:R-:W2:Y:S01]  /*0030*/  S2R R3, SR_CTAID.X ;  /* 0x0000000000037919 */ /* 0x000ea20000002500 */
[----:B-1----:R-:W-:-:S05]  /*0040*/  IMAD.SHL.U32 R0, R0, 0x2, RZ ;  /* 0x0000000200007824 */ /* 0x002fca00078e00ff */
[----:B------:R-:W-:-:S05]  /*0050*/  LOP3.LUT R0, R0, 0x1fe, RZ, 0xc0, !PT ;  /* 0x000001fe00007812 */ /* 0x000fca00078ec0ff */
[----:B--2---:R-:W-:-:S04]  /*0060*/  IMAD R0, R3, 0x200, R0 ;  /* 0x0000020003007824 */ /* 0x004fc800078e0200 */
[----:B------:R-:W-:-:S04]  /*0070*/  IMAD.HI R3, R0, 0x38e38e39, RZ ;  /* 0x38e38e3900037827 */ /* 0x000fc800078e02ff */
[C---:B------:R-:W-:Y:S01]  /*0080*/  VIADD R2, R0.reuse, 0x1 ;  /* 0x0000000100027836 */ /* 0x040fe20000000000 */
[----:B------:R-:W-:Y:S01]  /*0090*/  SHF.R.S32.HI R4, RZ, 0x1, R3 ;  /* 0x00000001ff047819 */ /* 0x000fe20000011403 */
[----:B------:R-:W-:-:S03]  /*00a0*/  IMAD.HI R6, R0, 0x1948b0fd, RZ ;  /* 0x1948b0fd00067827 */ /* 0x000fc600078e02ff */
[----:B------:R-:W-:Y:S01]  /*00b0*/  LEA.HI R3, R3, R4, RZ, 0x1 ;  /* 0x0000000403037211 */ /* 0x000fe200078f08ff */
[----:B------:R-:W-:Y:S01]  /*00c0*/  IMAD.HI R4, R2, 0x38e38e39, RZ ;  /* 0x38e38e3902047827 */ /* 0x000fe200078e02ff */
[----:B------:R-:W-:-:S03]  /*00d0*/  SHF.R.U32.HI R7, RZ, 0x1f, R6 ;  /* 0x0000001fff077819 */ /* 0x000fc60000011606 */
[----:B------:R-:W-:Y:S01]  /*00e0*/  IMAD.HI R8, R3, 0x38e38e39, RZ ;  /* 0x38e38e3903087827 */ /* 0x000fe200078e02ff */
[----:B------:R-:W-:Y:S02]  /*00f0*/  SHF.R.S32.HI R5, RZ, 0x1, R4 ;  /* 0x00000001ff057819 */ /* 0x000fe40000011404 */
[----:B------:R-:W-:Y:S02]  /*0100*/  LEA.HI R7, R6, R7, RZ, 0x1d ;  /* 0x0000000706077211 */ /* 0x000fe400078fe8ff */
[----:B------:R-:W-:Y:S01]  /*0110*/  LEA.HI R5, R4, R5, RZ, 0x1 ;  /* 0x0000000504057211 */ /* 0x000fe200078f08ff */
[----:B------:R-:W-:Y:S01]  /*0120*/  IMAD.HI R4, R2, 0x1948b0fd, RZ ;  /* 0x1948b0fd02047827 */ /* 0x000fe200078e02ff */
[----:B------:R-:W-:-:S03]  /*0130*/  SHF.R.S32.HI R9, RZ, 0x1, R8 ;  /* 0x00000001ff097819 */ /* 0x000fc60000011408 */
[----:B------:R-:W-:Y:S01]  /*0140*/  IMAD.HI R6, R5, 0x38e38e39, RZ ;  /* 0x38e38e3905067827 */ /* 0x000fe200078e02ff */
[----:B------:R-:W-:Y:S02]  /*0150*/  LEA.HI R8, R8, R9, RZ, 0x1 ;  /* 0x0000000908087211 */ /* 0x000fe400078f08ff */
[----:B------:R-:W-:Y:S01]  /*0160*/  SHF.R.U32.HI R9, RZ, 0x1f, R4 ;  /* 0x0000001fff097819 */ /* 0x000fe20000011604 */
[----:B------:R-:W-:Y:S01]  /*0170*/  IMAD.SHL.U32 R10, R7, 0x40, RZ ;  /* 0x00000040070a7824 */ /* 0x000fe200078e00ff */
[----:B------:R-:W-:Y:S01]  /*0180*/  SHF.R.S32.HI R7, RZ, 0x1, R6 ;  /* 0x00000001ff077819 */ /* 0x000fe20000011406 */
[----:B------:R-:W-:Y:S01]  /*0190*/  IMAD R8, R8, -0x9, R3 ;  /* 0xfffffff708087824 */ /* 0x000fe200078e0203 */
[----:B------:R-:W-:Y:S01]  /*01a0*/  LEA.HI R9, R4, R9, RZ, 0x1d ;  /* 0x0000000904097211 */ /* 0x000fe200078fe8ff */
[----:B------:R-:W-:Y:S01]  /*01b0*/  IMAD R3, R3, -0x9, R0 ;  /* 0xfffffff703037824 */ /* 0x000fe200078e0200 */
[----:B------:R-:W-:Y:S01]  /*01c0*/  LEA.HI R6, R6, R7, RZ, 0x1 ;  /* 0x0000000706067211 */ /* 0x000fe200078f08ff */
[C---:B------:R-:W-:Y:S01]  /*01d0*/  IMAD.SHL.U32 R4, R8.reuse, 0x8, RZ ;  /* 0x0000000808047824 */ /* 0x040fe200078e00ff */
[--C-:B------:R-:W-:Y:S01]  /*01e0*/  SHF.R.S32.HI R7, RZ, 0x1f, R10.reuse ;  /* 0x0000001fff077819 */ /* 0x100fe2000001140a */
[----:B------:R-:W-:Y:S01]  /*01f0*/  IMAD.SHL.U32 R9, R9, 0x40, RZ ;  /* 0x0000004009097824 */ /* 0x000fe200078e00ff */
[-C--:B------:R-:W-:Y:S01]  /*0200*/  VIMNMX R8, R8, R3.reuse, PT ;  /* 0x0000000308087248 */ /* 0x080fe20003fe0100 */
[----:B------:R-:W-:Y:S01]  /*0210*/  IMAD R6, R6, -0x9, R5 ;  /* 0xfffffff706067824 */ /* 0x000fe200078e0205 */
[----:B------:R-:W-:-:S02]  /*0220*/  IADD3 R11, P0, P2, R4, R3, R10 ;  /* 0x00000003040b7210 */ /* 0x000fc40007a1e00a */
[----:B------:R-:W-:Y:S01]  /*0230*/  SHF.R.S32.HI R10, RZ, 0x1f, R3 ;  /* 0x0000001fff0a7819 */ /* 0x000fe20000011403 */
[----:B------:R-:W-:Y:S01]  /*0240*/  IMAD R3, R5, -0x9, R2 ;  /* 0xfffffff705037824 */ /* 0x000fe200078e0202 */
[----:B------:R-:W-:Y:S01]  /*0250*/  SHF.R.S32.HI R4, RZ, 0x1f, R4 ;  /* 0x0000001fff047819 */ /* 0x000fe20000011404 */
[----:B------:R-:W-:Y:S01]  /*0260*/  IMAD.SHL.U32 R2, R6, 0x8, RZ ;  /* 0x0000000806027824 */ /* 0x000fe200078e00ff */
[----:B------:R-:W-:Y:S02]  /*0270*/  ISETP.GT.AND P1, PT, R8, RZ, PT ;  /* 0x000000ff0800720c */ /* 0x000fe40003f24270 */
[----:B------:R-:W-:Y:S02]  /*0280*/  IADD3.X R10, R4, R10, R7, P0, P2 ;  /* 0x0000000a040a7210 */ /* 0x000fe400007e4407 */
[----:B------:R-:W-:Y:S02]  /*0290*/  ISETP.GE.AND P0, PT, R0, 0x14400, PT ;  /* 0x000144000000780c */ /* 0x000fe40003f06270 */
[----:B------:R-:W-:-:S02]  /*02a0*/  VIMNMX R8, R6, R3, PT ;  /* 0x0000000306087248 */ /* 0x000fc40003fe0100 */
[--C-:B------:R-:W-:Y:S02]  /*02b0*/  IADD3 R7, P5, P6, R2, R3, R9.reuse ;  /* 0x0000000302077210 */ /* 0x100fe40007ebe009 */
[----:B------:R-:W-:Y:S01]  /*02c0*/  SHF.R.S32.HI R5, RZ, 0x1f, R9 ;  /* 0x0000001fff057819 */ /* 0x000fe20000011409 */
[----:B------:R-:W-:Y:S01]  /*02d0*/  IMAD.MOV.U32 R9, RZ, RZ, RZ ;  /* 0x000000ffff097224 */ /* 0x000fe200078e00ff */
[----:B------:R-:W-:Y:S02]  /*02e0*/  SHF.R.S32.HI R3, RZ, 0x1f, R3 ;  /* 0x0000001fff037819 */ /* 0x000fe40000011403 */
[----:B------:R-:W-:Y:S02]  /*02f0*/  SHF.R.S32.HI R2, RZ, 0x1f, R2 ;  /* 0x0000001fff027819 */ /* 0x000fe40000011402 */
[----:B------:R-:W-:Y:S02]  /*0300*/  ISETP.LT.AND P3, PT, R0, 0x14400, P1 ;  /* 0x000144000000780c */ /* 0x000fe40000f61270 */
[----:B------:R-:W-:-:S02]  /*0310*/  ISETP.GT.AND P2, PT, R8, RZ, !P0 ;  /* 0x000000ff0800720c */ /* 0x000fc40004744270 */
[----:B------:R-:W-:Y:S02]  /*0320*/  LEA R4, P4, R11, UR4, 0x2 ;  /* 0x000000040b047c11 */ /* 0x000fe4000f8810ff */
[----:B------:R-:W-:Y:S02]  /*0330*/  IADD3.X R2, R2, R3, R5, P5, P6 ;  /* 0x0000000302027210 */ /* 0x000fe40002fec405 */
[----:B------:R-:W-:Y:S02]  /*0340*/  LEA R6, P5, R7, UR4, 0x2 ;  /* 0x0000000407067c11 */ /* 0x000fe4000f8a10ff */
[----:B------:R-:W-:Y:S01]  /*0350*/  LEA.HI.X R5, R11, UR5, R10, 0x2, P4 ;  /* 0x000000050b057c11 */ /* 0x000fe2000a0f140a */
[----:B------:R-:W-:Y:S01]  /*0360*/  IMAD.MOV.U32 R10, RZ, RZ, RZ ;  /* 0x000000ffff0a7224 */ /* 0x000fe200078e00ff */
[----:B------:R-:W-:Y:S01]  /*0370*/  LEA.HI.X R7, R7, UR5, R2, 0x2, P5 ;  /* 0x0000000507077c11 */ /* 0x000fe2000a8f1402 */
[----:B------:R-:W-:Y:S01]  /*0380*/  ULDC.64 UR4, c[0x0][0x208] ;  /* 0x0000820000047ab9 */ /* 0x000fe20000000a00 */
[----:B------:R-:W1:Y:S01]  /*0390*/  LDC.64 R2, c[0x0][0x218] ;  /* 0x00008600ff027b82 */ /* 0x000e620000000a00 */
[----:B------:R-:W2:Y:S04]  /*03a0*/  @P3 LDG.E R9, desc[UR4][R4.64+-0x24] ;  /* 0xffffdc0404093981 */ /* 0x000ea8000c1e1900 */
[----:B------:R-:W3:Y:S01]  /*03b0*/  @P2 LDG.E R10, desc[UR4][R6.64+-0x24] ;  /* 0xffffdc04060a2981 */ /* 0x000ee2000c1e1900 */
[----:B-1----:R-:W-:Y:S01]  /*03c0*/  IMAD.WIDE R2, R0, 0x4, R2 ;  /* 0x0000000400027825 */ /* 0x002fe200078e0202 */
[----:B--2---:R-:W-:-:S02]  /*03d0*/  SEL R9, R9, RZ, P3 ;  /* 0x000000ff09097207 */ /* 0x004fc40001800000 */
[----:B---3--:R-:W-:Y:S02]  /*03e0*/  SEL R10, R10, RZ, P2 ;  /* 0x000000ff0a0a7207 */ /* 0x008fe40001000000 */
[C---:B------:R-:W-:Y:S02]  /*03f0*/  FSETP.GEU.AND P3, PT, R9.reuse, RZ, PT ;  /* 0x000000ff0900720b */ /* 0x040fe40003f6e000 */
[----:B------:R-:W-:Y:S02]  /*0400*/  FSETP.GEU.AND P4, PT, R10, RZ, PT ;  /* 0x000000ff0a00720b */ /* 0x000fe40003f8e000 */
[----:B------:R-:W-:Y:S02]  /*0410*/  ISETP.GT.AND P2, PT, R8, RZ, PT ;  /* 0x000000ff0800720c */ /* 0x000fe40003f44270 */
[----:B------:R-:W-:Y:S02]  /*0420*/  FSEL R8, R9, RZ, P3 ;  /* 0x000000ff09087208 */ /* 0x000fe40001800000 */
[----:B------:R-:W-:-:S02]  /*0430*/  FSEL R10, R10, RZ, P4 ;  /* 0x000000ff0a0a7208 */ /* 0x000fc40002000000 */
[----:B------:R-:W-:Y:S02]  /*0440*/  SEL R8, R8, RZ, P1 ;  /* 0x000000ff08087207 */ /* 0x000fe40000800000 */
[----:B------:R-:W-:Y:S01]  /*0450*/  SEL R9, R10, RZ, P2 ;  /* 0x000000ff0a097207 */ /* 0x000fe20001000000 */
[----:B------:R-:W-:Y:S06]  /*0460*/  @P0 EXIT ;  /* 0x000000000000094d */ /* 0x000fec0003800000 */
[----:B------:R-:W-:Y:S01]  /*0470*/  STG.E.64 desc[UR4][R2.64], R8 ;  /* 0x0000000802007986 */ /* 0x000fe2000c101b04 */
[----:B------:R-:W-:Y:S05]  /*0480*/  EXIT ;  /* 0x000000000000794d */ /* 0x000fea0003800000 */
.L_x_0:
[----:B------:R-:W-:-:S00]  /*0490*/  BRA `(.L_x_0) ;  /* 0xfffffffc00fc7947 */ /* 0x000fc0000383ffff */
[----:B------:R-:W-:-:S00]  /*04a0*/  NOP ;  /* 0x0000000000007918 */ /* 0x000fc00000000000 */
        /* <DEDUP_REMOVED lines=13> */
.L_x_1:


//--------------------- .nv.constant0.triton_poi_fused_constant_pad_nd_relu_35 --------------------------
	.section	.nv.constant0.triton_poi_fused_constant_pad_nd_relu_35,"a",@progbits
	.sectionflags	@""
	.align	4
.nv.constant0.triton_poi_fused_constant_pad_nd_relu_35:
	.zero		548
